	.headerflags	@"EF_CUDA_TEXMODE_UNIFIED EF_CUDA_64BIT_ADDRESS EF_CUDA_ACCELERATORS EF_CUDA_SM90 EF_CUDA_VIRTUAL_SM(EF_CUDA_SM90)"
	.elftype	@"ET_EXEC"


//--------------------- .nv.info                  --------------------------
	.section	.nv.info,"",@"SHT_CUDA_INFO"
	.align	4


	//----- nvinfo : EIATTR_REGCOUNT
	.align		4
        /*0000*/ 	.byte	0x04, 0x2f
        /*0002*/ 	.short	(.L_3 - .L_2)
	.align		4
.L_2:
        /*0004*/ 	.word	index@(triton_poi_fused__native_batch_norm_legit_no_training_convolution_relu_threshold_backward_0)
        /*0008*/ 	.word	0x00000020


	//----- nvinfo : EIATTR_MIN_STACK_SIZE
	.align		4
.L_3:
        /*000c*/ 	.byte	0x04, 0x12
        /*000e*/ 	.short	(.L_5 - .L_4)
	.align		4
.L_4:
        /*0010*/ 	.word	index@(triton_poi_fused__native_batch_norm_legit_no_training_convolution_relu_threshold_backward_0)
        /*0014*/ 	.word	0x00000000


	//----- nvinfo : EIATTR_FRAME_SIZE
	.align		4
.L_5:
        /*0018*/ 	.byte	0x04, 0x11
        /*001a*/ 	.short	(.L_7 - .L_6)
	.align		4
.L_6:
        /*001c*/ 	.word	index@(triton_poi_fused__native_batch_norm_legit_no_training_convolution_relu_threshold_backward_0)
        /*0020*/ 	.word	0x00000000


	//----- nvinfo : EIATTR_MIN_STACK_SIZE
	.align		4
.L_7:
        /*0024*/ 	.byte	0x04, 0x12
        /*0026*/ 	.short	(.L_9 - .L_8)
	.align		4
.L_8:
        /*0028*/ 	.word	index@(triton_poi_fused__native_batch_norm_legit_no_training_convolution_relu_threshold_backward_0)
        /*002c*/ 	.word	0x00000000
.L_9:


//--------------------- .nv.info.triton_poi_fused__native_batch_norm_legit_no_training_convolution_relu_threshold_backward_0 --------------------------
	.section	.nv.info.triton_poi_fused__native_batch_norm_legit_no_training_convolution_relu_threshold_backward_0,"",@"SHT_CUDA_INFO"
	.sectionflags	@""
	.align	4


	//----- nvinfo : EIATTR_CUDA_API_VERSION
	.align		4
        /*0000*/ 	.byte	0x04, 0x37
        /*0002*/ 	.short	(.L_11 - .L_10)
.L_10:
        /*0004*/ 	.word	0x0000007c


	//----- nvinfo : EIATTR_KPARAM_INFO
	.align		4
.L_11:
        /*0008*/ 	.byte	0x04, 0x17
        /*000a*/ 	.short	(.L_13 - .L_12)
.L_12:
        /*000c*/ 	.word	0x00000000
        /*0010*/ 	.short	0x0008
        /*0012*/ 	.short	0x0040
        /*0014*/ 	.byte	0x00, 0xf0, 0x11, 0x00


	//----- nvinfo : EIATTR_KPARAM_INFO
	.align		4
.L_13:
        /*0018*/ 	.byte	0x04, 0x17
        /*001a*/ 	.short	(.L_15 - .L_14)
.L_14:
        /*001c*/ 	.word	0x00000000
        /*0020*/ 	.short	0x0007
        /*0022*/ 	.short	0x0038
        /*0024*/ 	.byte	0x00, 0xf4, 0x21, 0x00


	//----- nvinfo : EIATTR_KPARAM_INFO
	.align		4
.L_15:
        /*0028*/ 	.byte	0x04, 0x17
        /*002a*/ 	.short	(.L_17 - .L_16)
.L_16:
        /*002c*/ 	.word	0x00000000
        /*0030*/ 	.short	0x0006
        /*0032*/ 	.short	0x0030
        /*0034*/ 	.byte	0x00, 0xf4, 0x21, 0x00


	//----- nvinfo : EIATTR_KPARAM_INFO
	.align		4
.L_17:
        /*0038*/ 	.byte	0x04, 0x17
        /*003a*/ 	.short	(.L_19 - .L_18)
.L_18:
        /*003c*/ 	.word	0x00000000
        /*0040*/ 	.short	0x0005
        /*0042*/ 	.short	0x0028
        /*0044*/ 	.byte	0x00, 0xf4, 0x21, 0x00


	//----- nvinfo : EIATTR_KPARAM_INFO
	.align		4
.L_19:
        /*0048*/ 	.byte	0x04, 0x17
        /*004a*/ 	.short	(.L_21 - .L_20)
.L_20:
        /*004c*/ 	.word	0x00000000
        /*0050*/ 	.short	0x0004
        /*0052*/ 	.short	0x0020
        /*0054*/ 	.byte	0x00, 0xf4, 0x21, 0x00


	//----- nvinfo : EIATTR_KPARAM_INFO
	.align		4
.L_21:
        /*0058*/ 	.byte	0x04, 0x17
        /*005a*/ 	.short	(.L_23 - .L_22)
.L_22:
        /*005c*/ 	.word	0x00000000
        /*0060*/ 	.short	0x0003
        /*0062*/ 	.short	0x0018
        /*0064*/ 	.byte	0x00, 0xf4, 0x21, 0x00


	//----- nvinfo : EIATTR_KPARAM_INFO
	.align		4
.L_23:
        /*0068*/ 	.byte	0x04, 0x17
        /*006a*/ 	.short	(.L_25 - .L_24)
.L_24:
        /*006c*/ 	.word	0x00000000
        /*0070*/ 	.short	0x0002
        /*0072*/ 	.short	0x0010
        /*0074*/ 	.byte	0x00, 0xf4, 0x21, 0x00


	//----- nvinfo : EIATTR_KPARAM_INFO
	.align		4
.L_25:
        /*0078*/ 	.byte	0x04, 0x17
        /*007a*/ 	.short	(.L_27 - .L_26)
.L_26:
        /*007c*/ 	.word	0x00000000
        /*0080*/ 	.short	0x0001
        /*0082*/ 	.short	0x0008
        /*0084*/ 	.byte	0x00, 0xf4, 0x21, 0x00


	//----- nvinfo : EIATTR_KPARAM_INFO
	.align		4
.L_27:
        /*0088*/ 	.byte	0x04, 0x17
        /*008a*/ 	.short	(.L_29 - .L_28)
.L_28:
        /*008c*/ 	.word	0x00000000
        /*0090*/ 	.short	0x0000
        /*0092*/ 	.short	0x0000
        /*0094*/ 	.byte	0x00, 0xf4, 0x21, 0x00


	//----- nvinfo : EIATTR_SPARSE_MMA_MASK
	.align		4
.L_29:
        /*0098*/ 	.byte	0x03, 0x50
        /*009a*/ 	.short	0x0000


	//----- nvinfo : EIATTR_MAXREG_COUNT
	.align		4
        /*009c*/ 	.byte	0x03, 0x1b
        /*009e*/ 	.short	0x00ff


	//----- nvinfo : EIATTR_EXIT_INSTR_OFFSETS
	.align		4
        /*00a0*/ 	.byte	0x04, 0x1c
        /*00a2*/ 	.short	(.L_31 - .L_30)


	//   ....[0]....
.L_30:
        /*00a4*/ 	.word	0x00000680


	//   ....[1]....
        /*00a8*/ 	.word	0x000006a0


	//----- nvinfo : EIATTR_REQNTID
	.align		4
.L_31:
        /*00ac*/ 	.byte	0x04, 0x10
        /*00ae*/ 	.short	(.L_33 - .L_32)
.L_32:
        /*00b0*/ 	.word	0x00000080
        /*00b4*/ 	.word	0x00000001
        /*00b8*/ 	.word	0x00000001


	//----- nvinfo : EIATTR_CBANK_PARAM_SIZE
	.align		4
.L_33:
        /*00bc*/ 	.byte	0x03, 0x19
        /*00be*/ 	.short	0x0044


	//----- nvinfo : EIATTR_PARAM_CBANK
	.align		4
        /*00c0*/ 	.byte	0x04, 0x0a
        /*00c2*/ 	.short	(.L_35 - .L_34)
	.align		4
.L_34:
        /*00c4*/ 	.word	index@(.nv.constant0.triton_poi_fused__native_batch_norm_legit_no_training_convolution_relu_threshold_backward_0)
        /*00c8*/ 	.short	0x0210
        /*00ca*/ 	.short	0x0044


	//----- nvinfo : EIATTR_SW_WAR
	.align		4
.L_35:
        /*00cc*/ 	.byte	0x04, 0x36
        /*00ce*/ 	.short	(.L_37 - .L_36)
.L_36:
        /*00d0*/ 	.word	0x00000008
.L_37:


//--------------------- .nv.callgraph             --------------------------
	.section	.nv.callgraph,"",@"SHT_CUDA_CALLGRAPH"
	.align	4
	.sectionentsize	8
	.align		4
        /*0000*/ 	.word	0x00000000
	.align		4
        /*0004*/ 	.word	0xffffffff
	.align		4
        /*0008*/ 	.word	0x00000000
	.align		4
        /*000c*/ 	.word	0xfffffffe
	.align		4
        /*0010*/ 	.word	0x00000000
	.align		4
        /*0014*/ 	.word	0xfffffffd
	.align		4
        /*0018*/ 	.word	0x00000000
	.align		4
        /*001c*/ 	.word	0xfffffffc


//--------------------- .nv.constant4             --------------------------
	.section	.nv.constant4,"a",@progbits
	.align	8
	.align		8
.nv.constant4:
        /*0000*/ 	.dword	_$_str
	.align		8
        /*0008*/ 	.dword	_$_str_$_2


//--------------------- .text.triton_poi_fused__native_batch_norm_legit_no_training_convolution_relu_threshold_backward_0 --------------------------
	.section	.text.triton_poi_fused__native_batch_norm_legit_no_training_convolution_relu_threshold_backward_0,"ax",@progbits
	.align	128
        .global         triton_poi_fused__native_batch_norm_legit_no_training_convolution_relu_threshold_backward_0
        .type           triton_poi_fused__native_batch_norm_legit_no_training_convolution_relu_threshold_backward_0,@function
        .size           triton_poi_fused__native_batch_norm_legit_no_training_convolution_relu_threshold_backward_0,(.L_x_1 - triton_poi_fused__native_batch_norm_legit_no_training_convolution_relu_threshold_backward_0)
        .other          triton_poi_fused__native_batch_norm_legit_no_training_convolution_relu_threshold_backward_0,@"STO_CUDA_ENTRY STV_DEFAULT"
triton_poi_fused__native_batch_norm_legit_no_training_convolution_relu_threshold_backward_0:
.text.triton_poi_fused__native_batch_norm_legit_no_training_convolution_relu_threshold_backward_0:
[----:B------:R-:W0:Y:S01]  /*0000*/  LDC R1, c[0x0][0x28] ;  /* 0x00000a00ff017b82 */ /* 0x000e220000000800 */
[----:B------:R-:W1:Y:S07]  /*0010*/  S2R R0, SR_TID.X ;  /* 0x0000000000007919 */ /* 0x000e6e0000002100 */
[----:B------:R-:W2:Y:S01]  /*0020*/  LDC.64 R2, c[0x0][0x228] ;  /* 0x00008a00ff027b82 */ /* 0x000ea20000000a00 */
[----:B------:R-:W-:Y:S01]  /*0030*/  CS2R R18, SRZ ;  /* 0x0000000000127805 */ /* 0x000fe2000001ff00 */
[----:B------:R-:W-:Y:S01]  /*0040*/  ULDC.64 UR4, c[0x0][0x208] ;  /* 0x0000820000047ab9 */ /* 0x000fe20000000a00 */
[----:B------:R-:W3:Y:S05]  /*0050*/  S2R R17, SR_CTAID.X ;  /* 0x0000000000117919 */ /* 0x000eea0000002500 */
[----:B------:R-:W4:Y:S08]  /*0060*/  LDC.64 R10, c[0x0][0x218] ;  /* 0x00008600ff0a7b82 */ /* 0x000f300000000a00 */
[----:B------:R-:W5:Y:S08]  /*0070*/  LDC.64 R8, c[0x0][0x210] ;  /* 0x00008400ff087b82 */ /* 0x000f700000000a00 */
[----:B------:R-:W2:Y:S01]  /*0080*/  LDC.64 R14, c[0x0][0x220] ;  /* 0x00008800ff0e7b82 */ /* 0x000ea20000000a00 */
[----:B------:R-:W-:Y:S01]  /*0090*/  CS2R R20, SRZ ;  /* 0x0000000000147805 */ /* 0x000fe2000001ff00 */
[----:B------:R-:W-:Y:S01]  /*00a0*/  IMAD.MOV.U32 R16, RZ, RZ, RZ ;  /* 0x000000ffff107224 */ /* 0x000fe200078e00ff */
[----:B------:R-:W-:Y:S01]  /*00b0*/  MOV R29, RZ ;  /* 0x000000ff001d7202 */ /* 0x000fe20000000f00 */
[----:B------:R-:W-:Y:S01]  /*00c0*/  ULDC.64 UR6, c[0x0][0x248] ;  /* 0x0000920000067ab9 */ /* 0x000fe20000000a00 */
[----:B-1----:R-:W-:-:S04]  /*00d0*/  SHF.L.U32 R0, R0, 0x1, RZ ;  /* 0x0000000100007819 */ /* 0x002fc800000006ff */
[----:B------:R-:W-:-:S04]  /*00e0*/  LOP3.LUT R0, R0, 0xfe, RZ, 0xc0, !PT ;  /* 0x000000fe00007812 */ /* 0x000fc800078ec0ff */
[----:B---3--:R-:W-:-:S04]  /*00f0*/  LEA R17, R17, R0, 0x8 ;  /* 0x0000000011117211 */ /* 0x008fc800078e40ff */
[C---:B------:R-:W-:Y:S01]  /*0100*/  ISETP.GE.AND P0, PT, R17.reuse, 0x90, PT ;  /* 0x000000901100780c */ /* 0x040fe20003f06270 */
[C---:B------:R-:W-:Y:S02]  /*0110*/  VIADD R0, R17.reuse, 0x1 ;  /* 0x0000000111007836 */ /* 0x040fe40000000000 */
[----:B------:R-:W-:-:S04]  /*0120*/  IMAD.HI R4, R17, 0x38e38e39, RZ ;  /* 0x38e38e3911047827 */ /* 0x000fc800078e02ff */
[----:B------:R-:W-:Y:S01]  /*0130*/  IMAD.HI R0, R0, 0x38e38e39, RZ ;  /* 0x38e38e3900007827 */ /* 0x000fe200078e02ff */
[----:B------:R-:W-:-:S04]  /*0140*/  SHF.R.S32.HI R5, RZ, 0x1, R4 ;  /* 0x00000001ff057819 */ /* 0x000fc80000011404 */
[----:B------:R-:W-:Y:S02]  /*0150*/  SHF.R.S32.HI R7, RZ, 0x1, R0 ;  /* 0x00000001ff077819 */ /* 0x000fe40000011400 */
[----:B------:R-:W-:Y:S02]  /*0160*/  LEA.HI R5, R4, R5, RZ, 0x1 ;  /* 0x0000000504057211 */ /* 0x000fe400078f08ff */
[----:B------:R-:W-:Y:S02]  /*0170*/  LEA.HI R0, R0, R7, RZ, 0x1 ;  /* 0x0000000700007211 */ /* 0x000fe400078f08ff */
[----:B------:R-:W-:Y:S02]  /*0180*/  SHF.R.S32.HI R4, RZ, 0x1f, R5 ;  /* 0x0000001fff047819 */ /* 0x000fe40000011405 */
[----:B------:R-:W-:Y:S02]  /*0190*/  SHF.R.S32.HI R7, RZ, 0x1f, R0 ;  /* 0x0000001fff077819 */ /* 0x000fe40000011400 */
[----:B------:R-:W-:-:S02]  /*01a0*/  LEA.HI R4, R4, R5, RZ, 0x2 ;  /* 0x0000000504047211 */ /* 0x000fc400078f10ff */
[----:B------:R-:W-:Y:S02]  /*01b0*/  LEA.HI R7, R7, R0, RZ, 0x2 ;  /* 0x0000000007077211 */ /* 0x000fe400078f10ff */
[----:B------:R-:W-:Y:S02]  /*01c0*/  LOP3.LUT R4, R4, 0xfffffffc, RZ, 0xc0, !PT ;  /* 0xfffffffc04047812 */ /* 0x000fe400078ec0ff */
[----:B------:R-:W-:Y:S02]  /*01d0*/  LOP3.LUT R23, R7, 0xfffffffc, RZ, 0xc0, !PT ;  /* 0xfffffffc07177812 */ /* 0x000fe400078ec0ff */
[----:B------:R-:W-:Y:S02]  /*01e0*/  IADD3 R25, R5, -R4, RZ ;  /* 0x8000000405197210 */ /* 0x000fe40007ffe0ff */
[----:B------:R-:W1:Y:S01]  /*01f0*/  LDC.64 R4, c[0x0][0x238] ;  /* 0x00008e00ff047b82 */ /* 0x000e620000000a00 */
[----:B------:R-:W-:Y:S01]  /*0200*/  IMAD.IADD R23, R0, 0x1, -R23 ;  /* 0x0000000100177824 */ /* 0x000fe200078e0a17 */
[----:B------:R-:W-:Y:S01]  /*0210*/  HFMA2.MMA R0, -RZ, RZ, 0, 0 ;  /* 0x00000000ff007435 */ /* 0x000fe200000001ff */
[----:B--2---:R-:W-:-:S04]  /*0220*/  IMAD.WIDE R6, R25, 0x4, R2 ;  /* 0x0000000419067825 */ /* 0x004fc800078e0202 */
[----:B------:R-:W-:Y:S01]  /*0230*/  IMAD.WIDE R12, R23, 0x4, R2 ;  /* 0x00000004170c7825 */ /* 0x000fe200078e0202 */
[----:B------:R2:W3:Y:S01]  /*0240*/  @!P0 LDG.E.EL R18, desc[UR4][R6.64] ;  /* 0x0000000406128981 */ /* 0x0004e2000c2e1900 */
[----:B------:R-:W1:Y:S03]  /*0250*/  LDC.64 R2, c[0x0][0x230] ;  /* 0x00008c00ff027b82 */ /* 0x000e660000000a00 */
[----:B------:R5:W3:Y:S01]  /*0260*/  @!P0 LDG.E.EL R0, desc[UR4][R12.64] ;  /* 0x000000040c008981 */ /* 0x000ae2000c2e1900 */
[----:B----4-:R-:W-:-:S04]  /*0270*/  IMAD.WIDE R26, R25, 0x4, R10 ;  /* 0x00000004191a7825 */ /* 0x010fc800078e020a */
[----:B------:R-:W-:Y:S01]  /*0280*/  IMAD.WIDE R10, R23, 0x4, R10 ;  /* 0x00000004170a7825 */ /* 0x000fe200078e020a */
[----:B--2---:R-:W-:Y:S01]  /*0290*/  CS2R R6, SRZ ;  /* 0x0000000000067805 */ /* 0x004fe2000001ff00 */
[----:B------:R1:W2:Y:S02]  /*02a0*/  @!P0 LDG.E.EL R21, desc[UR4][R26.64] ;  /* 0x000000041a158981 */ /* 0x0002a4000c2e1900 */
[----:B-----5:R-:W-:Y:S02]  /*02b0*/  IMAD.WIDE R8, R17, 0x4, R8 ;  /* 0x0000000411087825 */ /* 0x020fe400078e0208 */
[----:B------:R4:W5:Y:S02]  /*02c0*/  @!P0 LDG.E.EL R20, desc[UR4][R10.64] ;  /* 0x000000040a148981 */ /* 0x000964000c2e1900 */
[--C-:B0-----:R-:W-:Y:S02]  /*02d0*/  IMAD.WIDE R12, R25, 0x4, R14.reuse ;  /* 0x00000004190c7825 */ /* 0x101fe400078e020e */
[----:B------:R-:W2:Y:S02]  /*02e0*/  @!P0 LDG.E.64 R6, desc[UR4][R8.64] ;  /* 0x0000000408068981 */ /* 0x000ea4000c1e1b00 */
[----:B------:R-:W-:-:S02]  /*02f0*/  IMAD.WIDE R14, R23, 0x4, R14 ;  /* 0x00000004170e7825 */ /* 0x000fc400078e020e */
[----:B------:R-:W2:Y:S02]  /*0300*/  @!P0 LDG.E.EL R19, desc[UR4][R12.64] ;  /* 0x000000040c138981 */ /* 0x000ea4000c2e1900 */
[C---:B-1----:R-:W-:Y:S02]  /*0310*/  IMAD.WIDE R26, R25.reuse, 0x4, R2 ;  /* 0x00000004191a7825 */ /* 0x042fe400078e0202 */
[----:B------:R-:W2:Y:S02]  /*0320*/  @!P0 LDG.E.EL R16, desc[UR4][R14.64] ;  /* 0x000000040e108981 */ /* 0x000ea4000c2e1900 */
[----:B------:R-:W-:-:S04]  /*0330*/  IMAD.WIDE R24, R25, 0x4, R4 ;  /* 0x0000000419187825 */ /* 0x000fc800078e0204 */
[C---:B------:R-:W-:Y:S01]  /*0340*/  IMAD.WIDE R2, R23.reuse, 0x4, R2 ;  /* 0x0000000417027825 */ /* 0x040fe200078e0202 */
[----:B------:R-:W2:Y:S03]  /*0350*/  @!P0 LDG.E.EL R29, desc[UR4][R24.64] ;  /* 0x00000004181d8981 */ /* 0x000ea6000c2e1900 */
[----:B------:R-:W-:Y:S01]  /*0360*/  IMAD.WIDE R4, R23, 0x4, R4 ;  /* 0x0000000417047825 */ /* 0x000fe200078e0204 */
[----:B------:R-:W-:-:S03]  /*0370*/  CS2R R22, SRZ ;  /* 0x0000000000167805 */ /* 0x000fc6000001ff00 */
[----:B----4-:R-:W-:-:S03]  /*0380*/  IMAD.MOV.U32 R10, RZ, RZ, RZ ;  /* 0x000000ffff0a7224 */ /* 0x010fc600078e00ff */
[----:B------:R-:W4:Y:S04]  /*0390*/  @!P0 LDG.E.EL R22, desc[UR4][R26.64] ;  /* 0x000000041a168981 */ /* 0x000f28000c2e1900 */
[----:B------:R0:W4:Y:S04]  /*03a0*/  @!P0 LDG.E.EL R23, desc[UR4][R2.64] ;  /* 0x0000000402178981 */ /* 0x000128000c2e1900 */
[----:B------:R1:W4:Y:S01]  /*03b0*/  @!P0 LDG.E.EL R10, desc[UR4][R4.64] ;  /* 0x00000004040a8981 */ /* 0x000322000c2e1900 */
[----:B0-----:R-:W-:Y:S01]  /*03c0*/  HFMA2.MMA R3, -RZ, RZ, 1.625, 0 ;  /* 0x3e800000ff037435 */ /* 0x001fe200000001ff */
[----:B---3--:R-:W-:Y:S01]  /*03d0*/  FADD R18, R18, 9.9999997473787516356e-06 ;  /* 0x3727c5ac12127421 */ /* 0x008fe20000000000 */
[----:B------:R-:W-:-:S03]  /*03e0*/  FADD R0, R0, 9.9999997473787516356e-06 ;  /* 0x3727c5ac00007421 */ /* 0x000fc60000000000 */
[----:B------:R-:W0:Y:S08]  /*03f0*/  MUFU.SQRT R11, R18 ;  /* 0x00000012000b7308 */ /* 0x000e300000002000 */
[----:B------:R-:W3:Y:S01]  /*0400*/  MUFU.SQRT R12, R0 ;  /* 0x00000000000c7308 */ /* 0x000ee20000002000 */
[----:B0-----:R-:W-:Y:S02]  /*0410*/  FSETP.GT.AND P1, PT, R11, 8.50705917302346158658e+37, PT ;  /* 0x7e8000000b00780b */ /* 0x001fe40003f24000 */
[----:B---3--:R-:W-:-:S02]  /*0420*/  FSETP.GT.AND P2, PT, R12, 8.50705917302346158658e+37, PT ;  /* 0x7e8000000c00780b */ /* 0x008fc40003f44000 */
[----:B------:R-:W-:Y:S02]  /*0430*/  FSETP.GEU.AND P4, PT, R12, 1.175494350822287508e-38, PT ;  /* 0x008000000c00780b */ /* 0x000fe40003f8e000 */
[----:B------:R-:W-:-:S07]  /*0440*/  FSETP.GEU.AND P3, PT, R11, 1.175494350822287508e-38, PT ;  /* 0x008000000b00780b */ /* 0x000fce0003f6e000 */
[----:B------:R-:W-:Y:S02]  /*0450*/  @P1 FMUL R11, R11, 0.25 ;  /* 0x3e8000000b0b1820 */ /* 0x000fe40000400000 */
[----:B------:R-:W-:-:S04]  /*0460*/  @P2 FMUL R12, R12, 0.25 ;  /* 0x3e8000000c0c2820 */ /* 0x000fc80000400000 */
[----:B------:R-:W-:Y:S01]  /*0470*/  @!P4 FMUL R12, R12, 16777216 ;  /* 0x4b8000000c0cc820 */ /* 0x000fe20000400000 */
[----:B------:R-:W-:Y:S01]  /*0480*/  @!P3 FMUL R11, R11, 16777216 ;  /* 0x4b8000000b0bb820 */ /* 0x000fe20000400000 */
[----:B------:R-:W-:-:S04]  /*0490*/  FSEL R0, R3, 1, P1 ;  /* 0x3f80000003007808 */ /* 0x000fc80000800000 */
[----:B------:R-:W1:Y:S01]  /*04a0*/  MUFU.RCP R12, R12 ;  /* 0x0000000c000c7308 */ /* 0x000e620000001000 */
[----:B------:R-:W-:-:S07]  /*04b0*/  FSEL R3, R3, 1, P2 ;  /* 0x3f80000003037808 */ /* 0x000fce0001000000 */
[----:B------:R-:W0:Y:S01]  /*04c0*/  MUFU.RCP R11, R11 ;  /* 0x0000000b000b7308 */ /* 0x000e220000001000 */
[----:B------:R-:W-:Y:S01]  /*04d0*/  @!P4 FMUL R3, R3, 16777216 ;  /* 0x4b8000000303c820 */ /* 0x000fe20000400000 */
[----:B------:R-:W-:Y:S01]  /*04e0*/  @!P3 FMUL R0, R0, 16777216 ;  /* 0x4b8000000000b820 */ /* 0x000fe20000400000 */
[----:B--2---:R-:W-:Y:S01]  /*04f0*/  FADD R6, R21, R6 ;  /* 0x0000000615067221 */ /* 0x004fe20000000000 */
[----:B-----5:R-:W-:Y:S01]  /*0500*/  FADD R7, R20, R7 ;  /* 0x0000000714077221 */ /* 0x020fe20000000000 */
[----:B-1----:R-:W-:Y:S02]  /*0510*/  FMUL R4, R12, R3 ;  /* 0x000000030c047220 */ /* 0x002fe40000400000 */
[----:B------:R-:W1:Y:S01]  /*0520*/  LDC.64 R2, c[0x0][0x240] ;  /* 0x00009000ff027b82 */ /* 0x000e620000000a00 */
[----:B------:R-:W-:Y:S01]  /*0530*/  FADD R19, R6, -R19 ;  /* 0x8000001306137221 */ /* 0x000fe20000000000 */
[----:B------:R-:W-:Y:S01]  /*0540*/  FADD R5, R7, -R16 ;  /* 0x8000001007057221 */ /* 0x000fe20000000000 */
[----:B0-----:R-:W-:-:S03]  /*0550*/  FMUL R0, R11, R0 ;  /* 0x000000000b007220 */ /* 0x001fc60000400000 */
[----:B------:R-:W-:Y:S01]  /*0560*/  FMUL R5, R4, R5 ;  /* 0x0000000504057220 */ /* 0x000fe20000400000 */
[----:B------:R-:W-:-:S03]  /*0570*/  FMUL R0, R0, R19 ;  /* 0x0000001300007220 */ /* 0x000fc60000400000 */
[----:B----4-:R-:W-:Y:S01]  /*0580*/  FFMA R5, R5, R23, R10 ;  /* 0x0000001705057223 */ /* 0x010fe2000000000a */
[----:B------:R-:W-:-:S04]  /*0590*/  FFMA R0, R0, R22, R29 ;  /* 0x0000001600007223 */ /* 0x000fc8000000001d */
[C---:B------:R-:W-:Y:S02]  /*05a0*/  FSETP.GEU.AND P1, PT, R5.reuse, RZ, PT ;  /* 0x000000ff0500720b */ /* 0x040fe40003f2e000 */
[C---:B------:R-:W-:Y:S02]  /*05b0*/  FSETP.GEU.AND P2, PT, R0.reuse, RZ, PT ;  /* 0x000000ff0000720b */ /* 0x040fe40003f4e000 */
[----:B------:R-:W-:Y:S02]  /*05c0*/  FSEL R13, R5, RZ, P1 ;  /* 0x000000ff050d7208 */ /* 0x000fe40000800000 */
[----:B------:R-:W-:Y:S01]  /*05d0*/  FSEL R12, R0, RZ, P2 ;  /* 0x000000ff000c7208 */ /* 0x000fe20001000000 */
[----:B-1----:R-:W-:Y:S01]  /*05e0*/  IMAD.WIDE R2, R17, 0x4, R2 ;  /* 0x0000000411027825 */ /* 0x002fe200078e0202 */
[----:B------:R-:W-:Y:S02]  /*05f0*/  FSETP.GTU.AND P2, PT, R13, RZ, PT ;  /* 0x000000ff0d00720b */ /* 0x000fe40003f4c000 */
[----:B------:R-:W-:-:S02]  /*0600*/  FSETP.GTU.AND P3, PT, R12, RZ, PT ;  /* 0x000000ff0c00720b */ /* 0x000fc40003f6c000 */
[----:B------:R-:W-:Y:S01]  /*0610*/  IADD3 R4, P1, R17, UR6, RZ ;  /* 0x0000000611047c10 */ /* 0x000fe2000ff3e0ff */
[----:B------:R0:W-:Y:S01]  /*0620*/  @!P0 STG.E.64 desc[UR4][R8.64], R6 ;  /* 0x0000000608008986 */ /* 0x0001e2000c101b04 */
[----:B------:R-:W-:Y:S02]  /*0630*/  SEL R0, RZ, 0x1, P3 ;  /* 0x00000001ff007807 */ /* 0x000fe40001800000 */
[----:B------:R-:W-:Y:S01]  /*0640*/  SEL R11, RZ, 0x100, P2 ;  /* 0x00000100ff0b7807 */ /* 0x000fe20001000000 */
[----:B------:R0:W-:Y:S01]  /*0650*/  @!P0 STG.E.64 desc[UR4][R2.64], R12 ;  /* 0x0000000c02008986 */ /* 0x0001e2000c101b04 */
[----:B------:R-:W-:-:S03]  /*0660*/  LEA.HI.X.SX32 R5, R17, UR7, 0x1, P1 ;  /* 0x0000000711057c11 */ /* 0x000fc600088f0eff */
[----:B------:R-:W-:Y:S01]  /*0670*/  IMAD.IADD R11, R0, 0x1, R11 ;  /* 0x00000001000b7824 */ /* 0x000fe200078e020b */
[----:B0-----:R-:W-:Y:S06]  /*0680*/  @P0 EXIT ;  /* 0x000000000000094d */ /* 0x001fec0003800000 */
[----:B------:R-:W-:Y:S01]  /*0690*/  STG.E.U16 desc[UR4][R4.64], R11 ;  /* 0x0000000b04007986 */ /* 0x000fe2000c101504 */
[----:B------:R-:W-:Y:S05]  /*06a0*/  EXIT ;  /* 0x000000000000794d */ /* 0x000fea0003800000 */
.L_x_0:
[----:B------:R-:W-:-:S00]  /*06b0*/  BRA `(.L_x_0) ;  /* 0xfffffffc00fc7947 */ /* 0x000fc0000383ffff */
[----:B------:R-:W-:-:S00]  /*06c0*/  NOP ;  /* 0x0000000000007918 */ /* 0x000fc00000000000 */
        /* <DEDUP_REMOVED lines=11> */
.L_x_1:


//--------------------- .nv.global.init           --------------------------
	.section	.nv.global.init,"aw",@progbits
.nv.global.init:
	.type		_$_str,@object
	.size		_$_str,(_$_str_$_2 - _$_str)
_$_str:
        /*0000*/ 	.byte	0x5f, 0x5f, 0x43, 0x55, 0x44, 0x41, 0x5f, 0x46, 0x54, 0x5a, 0x00
	.type		_$_str_$_2,@object
	.size		_$_str_$_2,(.L_1 - _$_str_$_2)
_$_str_$_2:
        /*000b*/ 	.byte	0x5f, 0x5f, 0x43, 0x55, 0x44, 0x41, 0x5f, 0x50, 0x52, 0x45, 0x43, 0x5f, 0x53, 0x51, 0x52, 0x54
        /*001b*/ 	.byte	0x00
.L_1:


//--------------------- .nv.constant0.triton_poi_fused__native_batch_norm_legit_no_training_convolution_relu_threshold_backward_0 --------------------------
	.section	.nv.constant0.triton_poi_fused__native_batch_norm_legit_no_training_convolution_relu_threshold_backward_0,"a",@progbits
	.sectionflags	@""
	.align	4
.nv.constant0.triton_poi_fused__native_batch_norm_legit_no_training_convolution_relu_threshold_backward_0:
	.zero		596
